//
// Generated by NVIDIA NVVM Compiler
//
// Compiler Build ID: CL-36424714
// Cuda compilation tools, release 13.0, V13.0.88
// Based on NVVM 20.0.0
//

.version 9.0
.target sm_100
.address_size 64

	// .globl	_Z3addPiS_S_

.visible .entry _Z3addPiS_S_(
	.param .u64 .ptr .align 1 _Z3addPiS_S__param_0,
	.param .u64 .ptr .align 1 _Z3addPiS_S__param_1,
	.param .u64 .ptr .align 1 _Z3addPiS_S__param_2
)
{
	.reg .pred 	%p<7>;
	.reg .b32 	%r<55>;
	.reg .b64 	%rd<25>;

	ld.param.u64 	%rd4, [_Z3addPiS_S__param_0];
	ld.param.u64 	%rd5, [_Z3addPiS_S__param_1];
	ld.param.u64 	%rd6, [_Z3addPiS_S__param_2];
	cvta.to.global.u64 	%rd1, %rd6;
	cvta.to.global.u64 	%rd2, %rd5;
	cvta.to.global.u64 	%rd3, %rd4;
	mov.u32 	%r18, %ctaid.x;
	mov.u32 	%r19, %ctaid.y;
	mov.u32 	%r20, %nctaid.x;
	mad.lo.s32 	%r1, %r19, %r20, %r18;
	mov.u32 	%r21, %nctaid.y;
	mul.lo.s32 	%r2, %r20, %r21;
	mov.u32 	%r3, %ntid.x;
	mul.lo.s32 	%r22, %r2, %r3;
	mov.u32 	%r4, %ntid.y;
	mul.lo.s32 	%r5, %r22, %r4;
	mov.u32 	%r6, %tid.x;
	mov.u32 	%r7, %tid.y;
	mad.lo.s32 	%r23, %r1, %r4, %r7;
	mad.lo.s32 	%r53, %r23, %r3, %r6;
	setp.gt.s32 	%p1, %r53, 19;
	@%p1 bra 	$L__BB0_7;
	add.s32 	%r24, %r1, %r2;
	mad.lo.s32 	%r25, %r4, %r24, %r7;
	mad.lo.s32 	%r26, %r3, %r25, %r6;
	max.s32 	%r27, %r26, 20;
	setp.lt.s32 	%p2, %r26, 20;
	selp.u32 	%r28, 1, 0, %p2;
	add.s32 	%r29, %r26, %r28;
	sub.s32 	%r30, %r27, %r29;
	div.u32 	%r31, %r30, %r5;
	add.s32 	%r9, %r31, %r28;
	and.b32  	%r32, %r9, 3;
	setp.eq.s32 	%p3, %r32, 3;
	@%p3 bra 	$L__BB0_4;
	add.s32 	%r33, %r9, 1;
	and.b32  	%r34, %r33, 3;
	neg.s32 	%r51, %r34;
$L__BB0_3:
	.pragma "nounroll";
	mul.wide.s32 	%rd7, %r53, 4;
	add.s64 	%rd8, %rd1, %rd7;
	add.s64 	%rd9, %rd2, %rd7;
	add.s64 	%rd10, %rd3, %rd7;
	ld.global.u32 	%r35, [%rd10];
	ld.global.u32 	%r36, [%rd9];
	add.s32 	%r37, %r36, %r35;
	st.global.u32 	[%rd8], %r37;
	add.s32 	%r53, %r53, %r5;
	add.s32 	%r51, %r51, 1;
	setp.ne.s32 	%p4, %r51, 0;
	@%p4 bra 	$L__BB0_3;
$L__BB0_4:
	setp.lt.u32 	%p5, %r9, 3;
	@%p5 bra 	$L__BB0_7;
	mul.wide.s32 	%rd15, %r5, 4;
	shl.b32 	%r50, %r5, 2;
$L__BB0_6:
	mul.wide.s32 	%rd11, %r53, 4;
	add.s64 	%rd12, %rd3, %rd11;
	ld.global.u32 	%r38, [%rd12];
	add.s64 	%rd13, %rd2, %rd11;
	ld.global.u32 	%r39, [%rd13];
	add.s32 	%r40, %r39, %r38;
	add.s64 	%rd14, %rd1, %rd11;
	st.global.u32 	[%rd14], %r40;
	add.s64 	%rd16, %rd12, %rd15;
	ld.global.u32 	%r41, [%rd16];
	add.s64 	%rd17, %rd13, %rd15;
	ld.global.u32 	%r42, [%rd17];
	add.s32 	%r43, %r42, %r41;
	add.s64 	%rd18, %rd14, %rd15;
	st.global.u32 	[%rd18], %r43;
	add.s64 	%rd19, %rd16, %rd15;
	ld.global.u32 	%r44, [%rd19];
	add.s64 	%rd20, %rd17, %rd15;
	ld.global.u32 	%r45, [%rd20];
	add.s32 	%r46, %r45, %r44;
	add.s64 	%rd21, %rd18, %rd15;
	st.global.u32 	[%rd21], %r46;
	add.s64 	%rd22, %rd19, %rd15;
	ld.global.u32 	%r47, [%rd22];
	add.s64 	%rd23, %rd20, %rd15;
	ld.global.u32 	%r48, [%rd23];
	add.s32 	%r49, %r48, %r47;
	add.s64 	%rd24, %rd21, %rd15;
	st.global.u32 	[%rd24], %r49;
	add.s32 	%r53, %r50, %r53;
	setp.lt.s32 	%p6, %r53, 20;
	@%p6 bra 	$L__BB0_6;
$L__BB0_7:
	ret;

}


// ===== COMPILED SASS (sm_100) =====

	.target	sm_100

	.elftype	@"ET_EXEC"


//--------------------- .note.nv.tkinfo           --------------------------
	.section	.note.nv.tkinfo,"",@"SHT_NOTE"
	.sectionflags	@"SHF_NOTE_NV_TKINFO"
	.tkinfo
        /*0018*/ 	.word	0x00000002
        /*0030*/ 	.string	""
        /*0030*/ 	.string	"ptxas"
        /*0030*/ 	.string	"Cuda compilation tools, release 13.0, V13.0.88"
        /*0030*/ 	.string	"Build cuda_13.0.r13.0/compiler.36424714_0"
        /*0030*/ 	.string	"-arch sm_100 -m 64 "



//--------------------- .note.nv.cuinfo           --------------------------
	.section	.note.nv.cuinfo,"",@"SHT_NOTE"
	.sectionflags	@"SHF_NOTE_NV_CUINFO"
        /*0018*/ 	.short	0x0002
        /*001a*/ 	.short	0x0064
        /*001c*/ 	.short	0x0082
	.zero		2


//--------------------- .nv.info                  --------------------------
	.section	.nv.info,"",@"SHT_CUDA_INFO"
	.align	4


	//----- nvinfo : EIATTR_REGCOUNT
	.align		4
        /*0000*/ 	.byte	0x04, 0x2f
        /*0002*/ 	.short	(.L_1 - .L_0)
	.align		4
.L_0:
        /*0004*/ 	.word	index@(_Z3addPiS_S_)
        /*0008*/ 	.word	0x0000001a


	//----- nvinfo : EIATTR_FRAME_SIZE
	.align		4
.L_1:
        /*000c*/ 	.byte	0x04, 0x11
        /*000e*/ 	.short	(.L_3 - .L_2)
	.align		4
.L_2:
        /*0010*/ 	.word	index@(_Z3addPiS_S_)
        /*0014*/ 	.word	0x00000000


	//----- nvinfo : EIATTR_MIN_STACK_SIZE
	.align		4
.L_3:
        /*0018*/ 	.byte	0x04, 0x12
        /*001a*/ 	.short	(.L_5 - .L_4)
	.align		4
.L_4:
        /*001c*/ 	.word	index@(_Z3addPiS_S_)
        /*0020*/ 	.word	0x00000000
.L_5:


//--------------------- .nv.compat                --------------------------
	.section	.nv.compat,"",@"SHT_CUDA_COMPAT_INFO"
	.align	4
        /*0000*/ 	.byte	0x02, 0x09, 0x00, 0x00, 0x02, 0x02, 0x01, 0x00, 0x02, 0x05, 0x05, 0x00, 0x03, 0x07, 0x01, 0x01
        /*0010*/ 	.byte	0x02, 0x03, 0x00, 0x00, 0x02, 0x06, 0x01, 0x00, 0x04, 0x0b, 0x08, 0x00, 0x09, 0x00, 0x00, 0x00
        /*0020*/ 	.byte	0x00, 0x00, 0x00, 0x00


//--------------------- .nv.info._Z3addPiS_S_     --------------------------
	.section	.nv.info._Z3addPiS_S_,"",@"SHT_CUDA_INFO"
	.sectionflags	@""
	.align	4


	//----- nvinfo : EIATTR_CUDA_API_VERSION
	.align		4
        /*0000*/ 	.byte	0x04, 0x37
        /*0002*/ 	.short	(.L_7 - .L_6)
.L_6:
        /*0004*/ 	.word	0x00000082


	//----- nvinfo : EIATTR_KPARAM_INFO
	.align		4
.L_7:
        /*0008*/ 	.byte	0x04, 0x17
        /*000a*/ 	.short	(.L_9 - .L_8)
.L_8:
        /*000c*/ 	.word	0x00000000
        /*0010*/ 	.short	0x0002
        /*0012*/ 	.short	0x0010
        /*0014*/ 	.byte	0x00, 0xf5, 0x21, 0x00


	//----- nvinfo : EIATTR_KPARAM_INFO
	.align		4
.L_9:
        /*0018*/ 	.byte	0x04, 0x17
        /*001a*/ 	.short	(.L_11 - .L_10)
.L_10:
        /*001c*/ 	.word	0x00000000
        /*0020*/ 	.short	0x0001
        /*0022*/ 	.short	0x0008
        /*0024*/ 	.byte	0x00, 0xf5, 0x21, 0x00


	//----- nvinfo : EIATTR_KPARAM_INFO
	.align		4
.L_11:
        /*0028*/ 	.byte	0x04, 0x17
        /*002a*/ 	.short	(.L_13 - .L_12)
.L_12:
        /*002c*/ 	.word	0x00000000
        /*0030*/ 	.short	0x0000
        /*0032*/ 	.short	0x0000
        /*0034*/ 	.byte	0x00, 0xf5, 0x21, 0x00


	//----- nvinfo : EIATTR_SPARSE_MMA_MASK
	.align		4
.L_13:
        /*0038*/ 	.byte	0x03, 0x50
        /*003a*/ 	.short	0x0000


	//----- nvinfo : EIATTR_MAXREG_COUNT
	.align		4
        /*003c*/ 	.byte	0x03, 0x1b
        /*003e*/ 	.short	0x00ff


	//----- nvinfo : EIATTR_MERCURY_ISA_VERSION
	.align		4
        /*0040*/ 	.byte	0x03, 0x5f
        /*0042*/ 	.short	0x0101


	//----- nvinfo : EIATTR_VRC_CTA_INIT_COUNT
	.align		4
        /*0044*/ 	.byte	0x02, 0x4a
	.zero		1
	.zero		1


	//----- nvinfo : EIATTR_EXIT_INSTR_OFFSETS
	.align		4
        /*0048*/ 	.byte	0x04, 0x1c
        /*004a*/ 	.short	(.L_15 - .L_14)


	//   ....[0]....
.L_14:
        /*004c*/ 	.word	0x000000e0


	//   ....[1]....
        /*0050*/ 	.word	0x00000440


	//   ....[2]....
        /*0054*/ 	.word	0x00000670


	//----- nvinfo : EIATTR_CRS_STACK_SIZE
	.align		4
.L_15:
        /*0058*/ 	.byte	0x04, 0x1e
        /*005a*/ 	.short	(.L_17 - .L_16)
.L_16:
        /*005c*/ 	.word	0x00000000


	//----- nvinfo : EIATTR_CBANK_PARAM_SIZE
	.align		4
.L_17:
        /*0060*/ 	.byte	0x03, 0x19
        /*0062*/ 	.short	0x0018


	//----- nvinfo : EIATTR_PARAM_CBANK
	.align		4
        /*0064*/ 	.byte	0x04, 0x0a
        /*0066*/ 	.short	(.L_19 - .L_18)
	.align		4
.L_18:
        /*0068*/ 	.word	index@(.nv.constant0._Z3addPiS_S_)
        /*006c*/ 	.short	0x0380
        /*006e*/ 	.short	0x0018


	//----- nvinfo : EIATTR_SW_WAR
	.align		4
.L_19:
        /*0070*/ 	.byte	0x04, 0x36
        /*0072*/ 	.short	(.L_21 - .L_20)
.L_20:
        /*0074*/ 	.word	0x00000008
.L_21:


//--------------------- .nv.callgraph             --------------------------
	.section	.nv.callgraph,"",@"SHT_CUDA_CALLGRAPH"
	.align	4
	.sectionentsize	8
	.align		4
        /*0000*/ 	.word	0x00000000
	.align		4
        /*0004*/ 	.word	0xffffffff
	.align		4
        /*0008*/ 	.word	0x00000000
	.align		4
        /*000c*/ 	.word	0xfffffffe
	.align		4
        /*0010*/ 	.word	0x00000000
	.align		4
        /*0014*/ 	.word	0xfffffffd
	.align		4
        /*0018*/ 	.word	0x00000000
	.align		4
        /*001c*/ 	.word	0xfffffffc


//--------------------- .text._Z3addPiS_S_        --------------------------
	.section	.text._Z3addPiS_S_,"ax",@progbits
	.align	128
        .global         _Z3addPiS_S_
        .type           _Z3addPiS_S_,@function
        .size           _Z3addPiS_S_,(.L_x_5 - _Z3addPiS_S_)
        .other          _Z3addPiS_S_,@"STO_CUDA_ENTRY STV_DEFAULT"
_Z3addPiS_S_:
.text._Z3addPiS_S_:
[----:B------:R-:W-:Y:S01]  /*0000*/  LDC R1, c[0x0][0x37c] ;  /* 0x0000df00ff017b82 */ /* 0x000fe20000000800 */
[----:B------:R-:W0:Y:S07]  /*0010*/  S2R R9, SR_TID.Y ;  /* 0x0000000000097919 */ /* 0x000e2e0000002200 */
[----:B------:R-:W-:Y:S01]  /*0020*/  S2UR UR4, SR_CTAID.X ;  /* 0x00000000000479c3 */ /* 0x000fe20000002500 */
[----:B------:R-:W1:Y:S01]  /*0030*/  LDCU UR6, c[0x0][0x370] ;  /* 0x00006e00ff0677ac */ /* 0x000e620008000800 */
[----:B------:R-:W2:Y:S01]  /*0040*/  S2R R5, SR_TID.X ;  /* 0x0000000000057919 */ /* 0x000ea20000002100 */
[----:B------:R-:W3:Y:S05]  /*0050*/  LDCU UR7, c[0x0][0x374] ;  /* 0x00006e80ff0777ac */ /* 0x000eea0008000800 */
[----:B------:R-:W1:Y:S01]  /*0060*/  S2UR UR5, SR_CTAID.Y ;  /* 0x00000000000579c3 */ /* 0x000e620000002600 */
[----:B------:R-:W2:Y:S07]  /*0070*/  LDCU UR8, c[0x0][0x360] ;  /* 0x00006c00ff0877ac */ /* 0x000eae0008000800 */
[----:B------:R-:W0:Y:S01]  /*0080*/  LDC R2, c[0x0][0x364] ;  /* 0x0000d900ff027b82 */ /* 0x000e220000000800 */
[----:B-1----:R-:W-:-:S02]  /*0090*/  UIMAD UR4, UR5, UR6, UR4 ;  /* 0x00000006050472a4 */ /* 0x002fc4000f8e0204 */
[----:B---3--:R-:W-:-:S04]  /*00a0*/  UIMAD UR5, UR6, UR7, URZ ;  /* 0x00000007060572a4 */ /* 0x008fc8000f8e02ff */
[----:B0-----:R-:W-:-:S04]  /*00b0*/  IMAD R0, R2, UR4, R9 ;  /* 0x0000000402007c24 */ /* 0x001fc8000f8e0209 */
[----:B--2---:R-:W-:-:S05]  /*00c0*/  IMAD R4, R0, UR8, R5 ;  /* 0x0000000800047c24 */ /* 0x004fca000f8e0205 */
[----:B------:R-:W-:-:S13]  /*00d0*/  ISETP.GT.AND P0, PT, R4, 0x13, PT ;  /* 0x000000130400780c */ /* 0x000fda0003f04270 */
[----:B------:R-:W-:Y:S05]  /*00e0*/  @P0 EXIT ;  /* 0x000000000000094d */ /* 0x000fea0003800000 */
[----:B------:R-:W-:Y:S01]  /*00f0*/  UIMAD UR6, UR5, UR8, URZ ;  /* 0x00000008050672a4 */ /* 0x000fe2000f8e02ff */
[----:B------:R-:W-:Y:S01]  /*0100*/  BSSY.RECONVERGENT B0, `(.L_x_0) ;  /* 0x0000033000007945 */ /* 0x000fe20003800200 */
[----:B------:R-:W-:-:S04]  /*0110*/  UIADD3 UR4, UPT, UPT, UR4, UR5, URZ ;  /* 0x0000000504047290 */ /* 0x000fc8000fffe0ff */
[C---:B------:R-:W-:Y:S02]  /*0120*/  IMAD R0, R2.reuse, UR6, RZ ;  /* 0x0000000602007c24 */ /* 0x040fe4000f8e02ff */
[----:B------:R-:W-:Y:S02]  /*0130*/  IMAD R2, R2, UR4, R9 ;  /* 0x0000000402027c24 */ /* 0x000fe4000f8e0209 */
[----:B------:R-:W0:Y:S01]  /*0140*/  I2F.U32.RP R7, R0 ;  /* 0x0000000000077306 */ /* 0x000e220000209000 */
[----:B------:R-:W-:Y:S01]  /*0150*/  IADD3 R9, PT, PT, RZ, -R0, RZ ;  /* 0x80000000ff097210 */ /* 0x000fe20007ffe0ff */
[----:B------:R-:W-:Y:S01]  /*0160*/  IMAD R5, R2, UR8, R5 ;  /* 0x0000000802057c24 */ /* 0x000fe2000f8e0205 */
[----:B------:R-:W-:Y:S01]  /*0170*/  ISETP.NE.U32.AND P2, PT, R0, RZ, PT ;  /* 0x000000ff0000720c */ /* 0x000fe20003f45070 */
[----:B------:R-:W-:Y:S01]  /*0180*/  IMAD.MOV.U32 R2, RZ, RZ, RZ ;  /* 0x000000ffff027224 */ /* 0x000fe200078e00ff */
[----:B------:R-:W1:Y:S02]  /*0190*/  LDCU.64 UR4, c[0x0][0x358] ;  /* 0x00006b00ff0477ac */ /* 0x000e640008000a00 */
[----:B------:R-:W-:-:S02]  /*01a0*/  ISETP.GE.AND P0, PT, R5, 0x14, PT ;  /* 0x000000140500780c */ /* 0x000fc40003f06270 */
[----:B------:R-:W-:Y:S01]  /*01b0*/  VIMNMX R6, PT, PT, R5, 0x14, !PT ;  /* 0x0000001405067848 */ /* 0x000fe20007fe0100 */
[----:B0-----:R-:W0:Y:S02]  /*01c0*/  MUFU.RCP R7, R7 ;  /* 0x0000000700077308 */ /* 0x001e240000001000 */
[----:B0-----:R-:W-:Y:S02]  /*01d0*/  IADD3 R3, PT, PT, R7, 0xffffffe, RZ ;  /* 0x0ffffffe07037810 */ /* 0x001fe40007ffe0ff */
[----:B------:R-:W-:-:S04]  /*01e0*/  SEL R7, RZ, 0x1, P0 ;  /* 0x00000001ff077807 */ /* 0x000fc80000000000 */
[----:B------:R-:W0:Y:S01]  /*01f0*/  F2I.FTZ.U32.TRUNC.NTZ R3, R3 ;  /* 0x0000000300037305 */ /* 0x000e22000021f000 */
[----:B------:R-:W-:Y:S01]  /*0200*/  IADD3 R5, PT, PT, R6, -R5, -R7 ;  /* 0x8000000506057210 */ /* 0x000fe20007ffe807 */
[----:B0-----:R-:W-:-:S04]  /*0210*/  IMAD R9, R9, R3, RZ ;  /* 0x0000000309097224 */ /* 0x001fc800078e02ff */
[----:B------:R-:W-:-:S06]  /*0220*/  IMAD.HI.U32 R2, R3, R9, R2 ;  /* 0x0000000903027227 */ /* 0x000fcc00078e0002 */
[----:B------:R-:W-:-:S05]  /*0230*/  IMAD.HI.U32 R2, R2, R5, RZ ;  /* 0x0000000502027227 */ /* 0x000fca00078e00ff */
[----:B------:R-:W-:-:S05]  /*0240*/  IADD3 R3, PT, PT, -R2, RZ, RZ ;  /* 0x000000ff02037210 */ /* 0x000fca0007ffe1ff */
[----:B------:R-:W-:-:S05]  /*0250*/  IMAD R5, R0, R3, R5 ;  /* 0x0000000300057224 */ /* 0x000fca00078e0205 */
[----:B------:R-:W-:-:S13]  /*0260*/  ISETP.GE.U32.AND P0, PT, R5, R0, PT ;  /* 0x000000000500720c */ /* 0x000fda0003f06070 */
[----:B------:R-:W-:Y:S01]  /*0270*/  @P0 IADD3 R5, PT, PT, -R0, R5, RZ ;  /* 0x0000000500050210 */ /* 0x000fe20007ffe1ff */
[----:B------:R-:W-:-:S03]  /*0280*/  @P0 VIADD R2, R2, 0x1 ;  /* 0x0000000102020836 */ /* 0x000fc60000000000 */
[----:B------:R-:W-:-:S13]  /*0290*/  ISETP.GE.U32.AND P1, PT, R5, R0, PT ;  /* 0x000000000500720c */ /* 0x000fda0003f26070 */
[----:B------:R-:W-:Y:S02]  /*02a0*/  @P1 IADD3 R2, PT, PT, R2, 0x1, RZ ;  /* 0x0000000102021810 */ /* 0x000fe40007ffe0ff */
[----:B------:R-:W-:-:S04]  /*02b0*/  @!P2 LOP3.LUT R2, RZ, R0, RZ, 0x33, !PT ;  /* 0x00000000ff02a212 */ /* 0x000fc800078e33ff */
[----:B------:R-:W-:-:S04]  /*02c0*/  IADD3 R2, PT, PT, R7, R2, RZ ;  /* 0x0000000207027210 */ /* 0x000fc80007ffe0ff */
[C---:B------:R-:W-:Y:S02]  /*02d0*/  LOP3.LUT R3, R2.reuse, 0x3, RZ, 0xc0, !PT ;  /* 0x0000000302037812 */ /* 0x040fe400078ec0ff */
[----:B------:R-:W-:Y:S02]  /*02e0*/  ISETP.GE.U32.AND P1, PT, R2, 0x3, PT ;  /* 0x000000030200780c */ /* 0x000fe40003f26070 */
[----:B------:R-:W-:Y:S01]  /*02f0*/  ISETP.NE.AND P0, PT, R3, 0x3, PT ;  /* 0x000000030300780c */ /* 0x000fe20003f05270 */
[----:B------:R-:W-:-:S12]  /*0300*/  IMAD.MOV.U32 R3, RZ, RZ, R4 ;  /* 0x000000ffff037224 */ /* 0x000fd800078e0004 */
[----:B-1----:R-:W-:Y:S05]  /*0310*/  @!P0 BRA `(.L_x_1) ;  /* 0x0000000000448947 */ /* 0x002fea0003800000 */
[----:B------:R-:W0:Y:S01]  /*0320*/  LDC.64 R4, c[0x0][0x390] ;  /* 0x0000e400ff047b82 */ /* 0x000e220000000a00 */
[----:B------:R-:W-:-:S04]  /*0330*/  IADD3 R2, PT, PT, R2, 0x1, RZ ;  /* 0x0000000102027810 */ /* 0x000fc80007ffe0ff */
[----:B------:R-:W-:-:S03]  /*0340*/  LOP3.LUT R2, R2, 0x3, RZ, 0xc0, !PT ;  /* 0x0000000302027812 */ /* 0x000fc600078ec0ff */
[----:B------:R-:W1:Y:S01]  /*0350*/  LDC.64 R6, c[0x0][0x380] ;  /* 0x0000e000ff067b82 */ /* 0x000e620000000a00 */
[----:B------:R-:W-:-:S07]  /*0360*/  IADD3 R2, PT, PT, -R2, RZ, RZ ;  /* 0x000000ff02027210 */ /* 0x000fce0007ffe1ff */
[----:B------:R-:W2:Y:S02]  /*0370*/  LDC.64 R8, c[0x0][0x388] ;  /* 0x0000e200ff087b82 */ /* 0x000ea40000000a00 */
.L_x_2:
[----:B--2---:R-:W-:-:S04]  /*0380*/  IMAD.WIDE R12, R3, 0x4, R8 ;  /* 0x00000004030c7825 */ /* 0x004fc800078e0208 */
[C---:B-1----:R-:W-:Y:S02]  /*0390*/  IMAD.WIDE R14, R3.reuse, 0x4, R6 ;  /* 0x00000004030e7825 */ /* 0x042fe400078e0206 */
[----:B------:R-:W2:Y:S04]  /*03a0*/  LDG.E R13, desc[UR4][R12.64] ;  /* 0x000000040c0d7981 */ /* 0x000ea8000c1e1900 */
[----:B------:R-:W2:Y:S01]  /*03b0*/  LDG.E R14, desc[UR4][R14.64] ;  /* 0x000000040e0e7981 */ /* 0x000ea2000c1e1900 */
[----:B0--3--:R-:W-:Y:S01]  /*03c0*/  IMAD.WIDE R10, R3, 0x4, R4 ;  /* 0x00000004030a7825 */ /* 0x009fe200078e0204 */
[----:B------:R-:W-:Y:S02]  /*03d0*/  IADD3 R2, PT, PT, R2, 0x1, RZ ;  /* 0x0000000102027810 */ /* 0x000fe40007ffe0ff */
[----:B------:R-:W-:-:S02]  /*03e0*/  IADD3 R3, PT, PT, R0, R3, RZ ;  /* 0x0000000300037210 */ /* 0x000fc40007ffe0ff */
[----:B------:R-:W-:Y:S01]  /*03f0*/  ISETP.NE.AND P0, PT, R2, RZ, PT ;  /* 0x000000ff0200720c */ /* 0x000fe20003f05270 */
[----:B--2---:R-:W-:-:S05]  /*0400*/  IMAD.IADD R17, R14, 0x1, R13 ;  /* 0x000000010e117824 */ /* 0x004fca00078e020d */
[----:B------:R3:W-:Y:S07]  /*0410*/  STG.E desc[UR4][R10.64], R17 ;  /* 0x000000110a007986 */ /* 0x0007ee000c101904 */
[----:B------:R-:W-:Y:S05]  /*0420*/  @P0 BRA `(.L_x_2) ;  /* 0xfffffffc00d40947 */ /* 0x000fea000383ffff */
.L_x_1:
[----:B------:R-:W-:Y:S05]  /*0430*/  BSYNC.RECONVERGENT B0 ;  /* 0x0000000000007941 */ /* 0x000fea0003800200 */
.L_x_0:
[----:B------:R-:W-:Y:S05]  /*0440*/  @!P1 EXIT ;  /* 0x000000000000994d */ /* 0x000fea0003800000 */
.L_x_3:
[----:B------:R-:W3:Y:S08]  /*0450*/  LDC.64 R4, c[0x0][0x380] ;  /* 0x0000e000ff047b82 */ /* 0x000ef00000000a00 */
[----:B------:R-:W0:Y:S01]  /*0460*/  LDC.64 R6, c[0x0][0x388] ;  /* 0x0000e200ff067b82 */ /* 0x000e220000000a00 */
[----:B---3--:R-:W-:-:S07]  /*0470*/  IMAD.WIDE R10, R3, 0x4, R4 ;  /* 0x00000004030a7825 */ /* 0x008fce00078e0204 */
[----:B------:R-:W1:Y:S01]  /*0480*/  LDC.64 R4, c[0x0][0x390] ;  /* 0x0000e400ff047b82 */ /* 0x000e620000000a00 */
[----:B--2---:R-:W2:Y:S01]  /*0490*/  LDG.E R2, desc[UR4][R10.64] ;  /* 0x000000040a027981 */ /* 0x004ea2000c1e1900 */
[----:B0-----:R-:W-:-:S05]  /*04a0*/  IMAD.WIDE R12, R3, 0x4, R6 ;  /* 0x00000004030c7825 */ /* 0x001fca00078e0206 */
[----:B------:R-:W2:Y:S01]  /*04b0*/  LDG.E R7, desc[UR4][R12.64] ;  /* 0x000000040c077981 */ /* 0x000ea2000c1e1900 */
[----:B-1----:R-:W-:-:S04]  /*04c0*/  IMAD.WIDE R16, R3, 0x4, R4 ;  /* 0x0000000403107825 */ /* 0x002fc800078e0204 */
[----:B------:R-:W-:Y:S01]  /*04d0*/  IMAD.WIDE R4, R0, 0x4, R10 ;  /* 0x0000000400047825 */ /* 0x000fe200078e020a */
[----:B--2---:R-:W-:-:S03]  /*04e0*/  IADD3 R19, PT, PT, R2, R7, RZ ;  /* 0x0000000702137210 */ /* 0x004fc60007ffe0ff */
[C---:B------:R-:W-:Y:S02]  /*04f0*/  IMAD.WIDE R6, R0.reuse, 0x4, R12 ;  /* 0x0000000400067825 */ /* 0x040fe400078e020c */
[----:B------:R0:W-:Y:S04]  /*0500*/  STG.E desc[UR4][R16.64], R19 ;  /* 0x0000001310007986 */ /* 0x0001e8000c101904 */
[----:B------:R-:W2:Y:S04]  /*0510*/  LDG.E R2, desc[UR4][R4.64] ;  /* 0x0000000404027981 */ /* 0x000ea8000c1e1900 */
[----:B------:R-:W2:Y:S01]  /*0520*/  LDG.E R15, desc[UR4][R6.64] ;  /* 0x00000004060f7981 */ /* 0x000ea2000c1e1900 */
[----:B------:R-:W-:-:S04]  /*0530*/  IMAD.WIDE R8, R0, 0x4, R16 ;  /* 0x0000000400087825 */ /* 0x000fc800078e0210 */
[----:B------:R-:W-:-:S04]  /*0540*/  IMAD.WIDE R10, R0, 0x4, R4 ;  /* 0x00000004000a7825 */ /* 0x000fc800078e0204 */
[----:B------:R-:W-:-:S04]  /*0550*/  IMAD.WIDE R12, R0, 0x4, R6 ;  /* 0x00000004000c7825 */ /* 0x000fc800078e0206 */
[----:B--2---:R-:W-:-:S05]  /*0560*/  IMAD.IADD R21, R2, 0x1, R15 ;  /* 0x0000000102157824 */ /* 0x004fca00078e020f */
[----:B------:R1:W-:Y:S04]  /*0570*/  STG.E desc[UR4][R8.64], R21 ;  /* 0x0000001508007986 */ /* 0x0003e8000c101904 */
[----:B------:R-:W2:Y:S04]  /*0580*/  LDG.E R2, desc[UR4][R10.64] ;  /* 0x000000040a027981 */ /* 0x000ea8000c1e1900 */
[----:B------:R-:W2:Y:S01]  /*0590*/  LDG.E R23, desc[UR4][R12.64] ;  /* 0x000000040c177981 */ /* 0x000ea2000c1e1900 */
[----:B------:R-:W-:-:S04]  /*05a0*/  IMAD.WIDE R14, R0, 0x4, R8 ;  /* 0x00000004000e7825 */ /* 0x000fc800078e0208 */
[----:B------:R-:W-:-:S04]  /*05b0*/  IMAD.WIDE R4, R0, 0x4, R10 ;  /* 0x0000000400047825 */ /* 0x000fc800078e020a */
[----:B------:R-:W-:Y:S01]  /*05c0*/  IMAD.WIDE R6, R0, 0x4, R12 ;  /* 0x0000000400067825 */ /* 0x000fe200078e020c */
[----:B--2---:R-:W-:-:S05]  /*05d0*/  IADD3 R23, PT, PT, R2, R23, RZ ;  /* 0x0000001702177210 */ /* 0x004fca0007ffe0ff */
[----:B------:R2:W-:Y:S04]  /*05e0*/  STG.E desc[UR4][R14.64], R23 ;  /* 0x000000170e007986 */ /* 0x0005e8000c101904 */
[----:B------:R-:W1:Y:S04]  /*05f0*/  LDG.E R4, desc[UR4][R4.64] ;  /* 0x0000000404047981 */ /* 0x000e68000c1e1900 */
[----:B------:R-:W1:Y:S01]  /*0600*/  LDG.E R7, desc[UR4][R6.64] ;  /* 0x0000000406077981 */ /* 0x000e62000c1e1900 */
[C---:B0-----:R-:W-:Y:S01]  /*0610*/  IMAD.WIDE R16, R0.reuse, 0x4, R14 ;  /* 0x0000000400107825 */ /* 0x041fe200078e020e */
[----:B------:R-:W-:-:S04]  /*0620*/  LEA R3, R0, R3, 0x2 ;  /* 0x0000000300037211 */ /* 0x000fc800078e10ff */
[----:B------:R-:W-:Y:S02]  /*0630*/  ISETP.GE.AND P0, PT, R3, 0x14, PT ;  /* 0x000000140300780c */ /* 0x000fe40003f06270 */
[----:B-1----:R-:W-:-:S05]  /*0640*/  IADD3 R9, PT, PT, R4, R7, RZ ;  /* 0x0000000704097210 */ /* 0x002fca0007ffe0ff */
[----:B------:R2:W-:Y:S06]  /*0650*/  STG.E desc[UR4][R16.64], R9 ;  /* 0x0000000910007986 */ /* 0x0005ec000c101904 */
[----:B------:R-:W-:Y:S05]  /*0660*/  @!P0 BRA `(.L_x_3) ;  /* 0xfffffffc00788947 */ /* 0x000fea000383ffff */
[----:B------:R-:W-:Y:S05]  /*0670*/  EXIT ;  /* 0x000000000000794d */ /* 0x000fea0003800000 */
.L_x_4:
[----:B------:R-:W-:-:S00]  /*0680*/  BRA `(.L_x_4) ;  /* 0xfffffffc00fc7947 */ /* 0x000fc0000383ffff */
[----:B------:R-:W-:-:S00]  /*0690*/  NOP ;  /* 0x0000000000007918 */ /* 0x000fc00000000000 */
        /* <DEDUP_REMOVED lines=14> */
.L_x_5:


//--------------------- .nv.shared.reserved.0     --------------------------
	.section	.nv.shared.reserved.0,"aw",@nobits
	.weak		__nv_reservedSMEM_offset_0_alias
	.size		__nv_reservedSMEM_offset_0_alias, 0, 64
	.other		__nv_reservedSMEM_offset_0_alias,@"STO_CUDA_RESERVED_SHARED STV_DEFAULT"
__nv_reservedSMEM_offset_0_alias:
	.zero		0
	.zero		64


//--------------------- .nv.constant0._Z3addPiS_S_ --------------------------
	.section	.nv.constant0._Z3addPiS_S_,"a",@progbits
	.sectionflags	@""
	.align	4
.nv.constant0._Z3addPiS_S_:
	.zero		920


//--------------------- SYMBOLS --------------------------

	.type		.nv.reservedSmem.offset0,@object
	.size		.nv.reservedSmem.offset0,0x4
